//
// Generated by NVIDIA NVVM Compiler
//
// Compiler Build ID: CL-36424714
// Cuda compilation tools, release 13.0, V13.0.88
// Based on NVVM 20.0.0
//

.version 9.0
.target sm_100
.address_size 64

	// .globl	neg_strided_double

.visible .entry neg_strided_double(
	.param .u32 neg_strided_double_param_0,
	.param .u32 neg_strided_double_param_1,
	.param .u64 .ptr .align 1 neg_strided_double_param_2,
	.param .u32 neg_strided_double_param_3,
	.param .u64 .ptr .align 1 neg_strided_double_param_4
)
{
	.reg .pred 	%p<5>;
	.reg .b32 	%r<14>;
	.reg .b64 	%rd<8>;
	.reg .b64 	%fd<3>;

	ld.param.u32 	%r6, [neg_strided_double_param_0];
	ld.param.u32 	%r7, [neg_strided_double_param_1];
	ld.param.u64 	%rd3, [neg_strided_double_param_2];
	ld.param.u32 	%r8, [neg_strided_double_param_3];
	ld.param.u64 	%rd4, [neg_strided_double_param_4];
	mov.u32 	%r9, %ctaid.x;
	mov.u32 	%r1, %ntid.x;
	mov.u32 	%r10, %tid.x;
	mad.lo.s32 	%r13, %r9, %r1, %r10;
	setp.ge.s32 	%p1, %r13, %r6;
	@%p1 bra 	$L__BB0_6;
	mov.u32 	%r11, %nctaid.x;
	mul.lo.s32 	%r3, %r1, %r11;
	cvta.to.global.u64 	%rd1, %rd3;
	cvta.to.global.u64 	%rd2, %rd4;
$L__BB0_2:
	setp.lt.s32 	%p2, %r13, %r7;
	@%p2 bra 	$L__BB0_5;
	rem.s32 	%r12, %r13, %r8;
	setp.ne.s32 	%p3, %r12, 0;
	@%p3 bra 	$L__BB0_5;
	mul.wide.s32 	%rd5, %r13, 8;
	add.s64 	%rd6, %rd1, %rd5;
	ld.global.f64 	%fd1, [%rd6];
	neg.f64 	%fd2, %fd1;
	add.s64 	%rd7, %rd2, %rd5;
	st.global.f64 	[%rd7], %fd2;
$L__BB0_5:
	add.s32 	%r13, %r13, %r3;
	setp.lt.s32 	%p4, %r13, %r6;
	@%p4 bra 	$L__BB0_2;
$L__BB0_6:
	ret;

}


// ===== COMPILED SASS (sm_100) =====

	.target	sm_100

	.elftype	@"ET_EXEC"


//--------------------- .note.nv.tkinfo           --------------------------
	.section	.note.nv.tkinfo,"",@"SHT_NOTE"
	.sectionflags	@"SHF_NOTE_NV_TKINFO"
	.tkinfo
        /*0018*/ 	.word	0x00000002
        /*0030*/ 	.string	""
        /*0030*/ 	.string	"ptxas"
        /*0030*/ 	.string	"Cuda compilation tools, release 13.0, V13.0.88"
        /*0030*/ 	.string	"Build cuda_13.0.r13.0/compiler.36424714_0"
        /*0030*/ 	.string	"-arch sm_100 -m 64 "



//--------------------- .note.nv.cuinfo           --------------------------
	.section	.note.nv.cuinfo,"",@"SHT_NOTE"
	.sectionflags	@"SHF_NOTE_NV_CUINFO"
        /*0018*/ 	.short	0x0002
        /*001a*/ 	.short	0x0064
        /*001c*/ 	.short	0x0082
	.zero		2


//--------------------- .nv.info                  --------------------------
	.section	.nv.info,"",@"SHT_CUDA_INFO"
	.align	4


	//----- nvinfo : EIATTR_REGCOUNT
	.align		4
        /*0000*/ 	.byte	0x04, 0x2f
        /*0002*/ 	.short	(.L_1 - .L_0)
	.align		4
.L_0:
        /*0004*/ 	.word	index@(neg_strided_double)
        /*0008*/ 	.word	0x00000011


	//----- nvinfo : EIATTR_FRAME_SIZE
	.align		4
.L_1:
        /*000c*/ 	.byte	0x04, 0x11
        /*000e*/ 	.short	(.L_3 - .L_2)
	.align		4
.L_2:
        /*0010*/ 	.word	index@(neg_strided_double)
        /*0014*/ 	.word	0x00000000


	//----- nvinfo : EIATTR_MIN_STACK_SIZE
	.align		4
.L_3:
        /*0018*/ 	.byte	0x04, 0x12
        /*001a*/ 	.short	(.L_5 - .L_4)
	.align		4
.L_4:
        /*001c*/ 	.word	index@(neg_strided_double)
        /*0020*/ 	.word	0x00000000
.L_5:


//--------------------- .nv.compat                --------------------------
	.section	.nv.compat,"",@"SHT_CUDA_COMPAT_INFO"
	.align	4
        /*0000*/ 	.byte	0x02, 0x09, 0x00, 0x00, 0x02, 0x02, 0x01, 0x00, 0x02, 0x05, 0x05, 0x00, 0x03, 0x07, 0x01, 0x01
        /*0010*/ 	.byte	0x02, 0x03, 0x00, 0x00, 0x02, 0x06, 0x01, 0x00, 0x04, 0x0b, 0x08, 0x00, 0x01, 0x00, 0x00, 0x00
        /*0020*/ 	.byte	0x00, 0x00, 0x00, 0x00


//--------------------- .nv.info.neg_strided_double --------------------------
	.section	.nv.info.neg_strided_double,"",@"SHT_CUDA_INFO"
	.sectionflags	@""
	.align	4


	//----- nvinfo : EIATTR_CUDA_API_VERSION
	.align		4
        /*0000*/ 	.byte	0x04, 0x37
        /*0002*/ 	.short	(.L_7 - .L_6)
.L_6:
        /*0004*/ 	.word	0x00000082


	//----- nvinfo : EIATTR_KPARAM_INFO
	.align		4
.L_7:
        /*0008*/ 	.byte	0x04, 0x17
        /*000a*/ 	.short	(.L_9 - .L_8)
.L_8:
        /*000c*/ 	.word	0x00000000
        /*0010*/ 	.short	0x0004
        /*0012*/ 	.short	0x0018
        /*0014*/ 	.byte	0x00, 0xf5, 0x21, 0x00


	//----- nvinfo : EIATTR_KPARAM_INFO
	.align		4
.L_9:
        /*0018*/ 	.byte	0x04, 0x17
        /*001a*/ 	.short	(.L_11 - .L_10)
.L_10:
        /*001c*/ 	.word	0x00000000
        /*0020*/ 	.short	0x0003
        /*0022*/ 	.short	0x0010
        /*0024*/ 	.byte	0x00, 0xf0, 0x11, 0x00


	//----- nvinfo : EIATTR_KPARAM_INFO
	.align		4
.L_11:
        /*0028*/ 	.byte	0x04, 0x17
        /*002a*/ 	.short	(.L_13 - .L_12)
.L_12:
        /*002c*/ 	.word	0x00000000
        /*0030*/ 	.short	0x0002
        /*0032*/ 	.short	0x0008
        /*0034*/ 	.byte	0x00, 0xf5, 0x21, 0x00


	//----- nvinfo : EIATTR_KPARAM_INFO
	.align		4
.L_13:
        /*0038*/ 	.byte	0x04, 0x17
        /*003a*/ 	.short	(.L_15 - .L_14)
.L_14:
        /*003c*/ 	.word	0x00000000
        /*0040*/ 	.short	0x0001
        /*0042*/ 	.short	0x0004
        /*0044*/ 	.byte	0x00, 0xf0, 0x11, 0x00


	//----- nvinfo : EIATTR_KPARAM_INFO
	.align		4
.L_15:
        /*0048*/ 	.byte	0x04, 0x17
        /*004a*/ 	.short	(.L_17 - .L_16)
.L_16:
        /*004c*/ 	.word	0x00000000
        /*0050*/ 	.short	0x0000
        /*0052*/ 	.short	0x0000
        /*0054*/ 	.byte	0x00, 0xf0, 0x11, 0x00


	//----- nvinfo : EIATTR_SPARSE_MMA_MASK
	.align		4
.L_17:
        /*0058*/ 	.byte	0x03, 0x50
        /*005a*/ 	.short	0x0000


	//----- nvinfo : EIATTR_MAXREG_COUNT
	.align		4
        /*005c*/ 	.byte	0x03, 0x1b
        /*005e*/ 	.short	0x00ff


	//----- nvinfo : EIATTR_MERCURY_ISA_VERSION
	.align		4
        /*0060*/ 	.byte	0x03, 0x5f
        /*0062*/ 	.short	0x0101


	//----- nvinfo : EIATTR_VRC_CTA_INIT_COUNT
	.align		4
        /*0064*/ 	.byte	0x02, 0x4a
	.zero		1
	.zero		1


	//----- nvinfo : EIATTR_EXIT_INSTR_OFFSETS
	.align		4
        /*0068*/ 	.byte	0x04, 0x1c
        /*006a*/ 	.short	(.L_19 - .L_18)


	//   ....[0]....
.L_18:
        /*006c*/ 	.word	0x00000070


	//   ....[1]....
        /*0070*/ 	.word	0x00000330


	//----- nvinfo : EIATTR_CRS_STACK_SIZE
	.align		4
.L_19:
        /*0074*/ 	.byte	0x04, 0x1e
        /*0076*/ 	.short	(.L_21 - .L_20)
.L_20:
        /*0078*/ 	.word	0x00000000


	//----- nvinfo : EIATTR_CBANK_PARAM_SIZE
	.align		4
.L_21:
        /*007c*/ 	.byte	0x03, 0x19
        /*007e*/ 	.short	0x0020


	//----- nvinfo : EIATTR_PARAM_CBANK
	.align		4
        /*0080*/ 	.byte	0x04, 0x0a
        /*0082*/ 	.short	(.L_23 - .L_22)
	.align		4
.L_22:
        /*0084*/ 	.word	index@(.nv.constant0.neg_strided_double)
        /*0088*/ 	.short	0x0380
        /*008a*/ 	.short	0x0020


	//----- nvinfo : EIATTR_SW_WAR
	.align		4
.L_23:
        /*008c*/ 	.byte	0x04, 0x36
        /*008e*/ 	.short	(.L_25 - .L_24)
.L_24:
        /*0090*/ 	.word	0x00000008
.L_25:


//--------------------- .nv.callgraph             --------------------------
	.section	.nv.callgraph,"",@"SHT_CUDA_CALLGRAPH"
	.align	4
	.sectionentsize	8
	.align		4
        /*0000*/ 	.word	0x00000000
	.align		4
        /*0004*/ 	.word	0xffffffff
	.align		4
        /*0008*/ 	.word	0x00000000
	.align		4
        /*000c*/ 	.word	0xfffffffe
	.align		4
        /*0010*/ 	.word	0x00000000
	.align		4
        /*0014*/ 	.word	0xfffffffd
	.align		4
        /*0018*/ 	.word	0x00000000
	.align		4
        /*001c*/ 	.word	0xfffffffc


//--------------------- .text.neg_strided_double  --------------------------
	.section	.text.neg_strided_double,"ax",@progbits
	.align	128
        .global         neg_strided_double
        .type           neg_strided_double,@function
        .size           neg_strided_double,(.L_x_4 - neg_strided_double)
        .other          neg_strided_double,@"STO_CUDA_ENTRY STV_DEFAULT"
neg_strided_double:
.text.neg_strided_double:
[----:B------:R-:W-:Y:S01]  /*0000*/  LDC R1, c[0x0][0x37c] ;  /* 0x0000df00ff017b82 */ /* 0x000fe20000000800 */
[----:B------:R-:W0:Y:S07]  /*0010*/  S2R R7, SR_TID.X ;  /* 0x0000000000077919 */ /* 0x000e2e0000002100 */
[----:B------:R-:W0:Y:S01]  /*0020*/  S2UR UR4, SR_CTAID.X ;  /* 0x00000000000479c3 */ /* 0x000e220000002500 */
[----:B------:R-:W1:Y:S07]  /*0030*/  LDCU UR5, c[0x0][0x380] ;  /* 0x00007000ff0577ac */ /* 0x000e6e0008000800 */
[----:B------:R-:W0:Y:S02]  /*0040*/  LDC R0, c[0x0][0x360] ;  /* 0x0000d800ff007b82 */ /* 0x000e240000000800 */
[----:B0-----:R-:W-:-:S05]  /*0050*/  IMAD R7, R0, UR4, R7 ;  /* 0x0000000400077c24 */ /* 0x001fca000f8e0207 */
[----:B-1----:R-:W-:-:S13]  /*0060*/  ISETP.GE.AND P0, PT, R7, UR5, PT ;  /* 0x0000000507007c0c */ /* 0x002fda000bf06270 */
[----:B------:R-:W-:Y:S05]  /*0070*/  @P0 EXIT ;  /* 0x000000000000094d */ /* 0x000fea0003800000 */
[----:B------:R-:W0:Y:S01]  /*0080*/  LDC R14, c[0x0][0x390] ;  /* 0x0000e400ff0e7b82 */ /* 0x000e220000000800 */
[----:B------:R-:W1:Y:S01]  /*0090*/  LDCU UR4, c[0x0][0x370] ;  /* 0x00006e00ff0477ac */ /* 0x000e620008000800 */
[----:B------:R-:W2:Y:S06]  /*00a0*/  LDCU.64 UR6, c[0x0][0x358] ;  /* 0x00006b00ff0677ac */ /* 0x000eac0008000a00 */
[----:B------:R-:W3:Y:S01]  /*00b0*/  LDC.64 R2, c[0x0][0x388] ;  /* 0x0000e200ff027b82 */ /* 0x000ee20000000a00 */
[----:B------:R-:W4:Y:S01]  /*00c0*/  LDCU UR5, c[0x0][0x384] ;  /* 0x00007080ff0577ac */ /* 0x000f220008000800 */
[----:B------:R-:W0:Y:S06]  /*00d0*/  LDCU UR8, c[0x0][0x380] ;  /* 0x00007000ff0877ac */ /* 0x000e2c0008000800 */
[----:B------:R-:W0:Y:S01]  /*00e0*/  LDC.64 R4, c[0x0][0x398] ;  /* 0x0000e600ff047b82 */ /* 0x000e220000000a00 */
[----:B-1----:R-:W-:-:S07]  /*00f0*/  IMAD R0, R0, UR4, RZ ;  /* 0x0000000400007c24 */ /* 0x002fce000f8e02ff */
.L_x_2:
[----:B----4-:R-:W-:Y:S01]  /*0100*/  ISETP.GE.AND P0, PT, R7, UR5, PT ;  /* 0x0000000507007c0c */ /* 0x010fe2000bf06270 */
[----:B------:R-:W-:-:S12]  /*0110*/  BSSY.RECONVERGENT B0, `(.L_x_0) ;  /* 0x000001e000007945 */ /* 0x000fd80003800200 */
[----:B-1----:R-:W-:Y:S05]  /*0120*/  @!P0 BRA `(.L_x_1) ;  /* 0x0000000000708947 */ /* 0x002fea0003800000 */
[----:B0-----:R-:W-:Y:S02]  /*0130*/  IABS R11, R14 ;  /* 0x0000000e000b7213 */ /* 0x001fe40000000000 */
[----:B------:R-:W-:Y:S02]  /*0140*/  ISETP.GE.AND P2, PT, R7, RZ, PT ;  /* 0x000000ff0700720c */ /* 0x000fe40003f46270 */
[----:B------:R-:W0:Y:S08]  /*0150*/  I2F.RP R6, R11 ;  /* 0x0000000b00067306 */ /* 0x000e300000209400 */
[----:B0-----:R-:W0:Y:S02]  /*0160*/  MUFU.RCP R6, R6 ;  /* 0x0000000600067308 */ /* 0x001e240000001000 */
[----:B0-----:R-:W-:-:S06]  /*0170*/  VIADD R8, R6, 0xffffffe ;  /* 0x0ffffffe06087836 */ /* 0x001fcc0000000000 */
[----:B------:R0:W1:Y:S02]  /*0180*/  F2I.FTZ.U32.TRUNC.NTZ R9, R8 ;  /* 0x0000000800097305 */ /* 0x000064000021f000 */
[----:B0-----:R-:W-:Y:S02]  /*0190*/  HFMA2 R8, -RZ, RZ, 0, 0 ;  /* 0x00000000ff087431 */ /* 0x001fe400000001ff */
[----:B-1----:R-:W-:-:S04]  /*01a0*/  IMAD.MOV R10, RZ, RZ, -R9 ;  /* 0x000000ffff0a7224 */ /* 0x002fc800078e0a09 */
[----:B------:R-:W-:Y:S01]  /*01b0*/  IMAD R13, R10, R11, RZ ;  /* 0x0000000b0a0d7224 */ /* 0x000fe200078e02ff */
[----:B------:R-:W-:-:S03]  /*01c0*/  IABS R10, R7 ;  /* 0x00000007000a7213 */ /* 0x000fc60000000000 */
[----:B------:R-:W-:-:S06]  /*01d0*/  IMAD.HI.U32 R9, R9, R13, R8 ;  /* 0x0000000d09097227 */ /* 0x000fcc00078e0008 */
[----:B------:R-:W-:-:S04]  /*01e0*/  IMAD.HI.U32 R9, R9, R10, RZ ;  /* 0x0000000a09097227 */ /* 0x000fc800078e00ff */
[----:B------:R-:W-:-:S04]  /*01f0*/  IMAD.MOV R9, RZ, RZ, -R9 ;  /* 0x000000ffff097224 */ /* 0x000fc800078e0a09 */
[----:B------:R-:W-:-:S05]  /*0200*/  IMAD R6, R11, R9, R10 ;  /* 0x000000090b067224 */ /* 0x000fca00078e020a */
[----:B------:R-:W-:-:S13]  /*0210*/  ISETP.GT.U32.AND P0, PT, R11, R6, PT ;  /* 0x000000060b00720c */ /* 0x000fda0003f04070 */
[----:B------:R-:W-:Y:S02]  /*0220*/  @!P0 IADD3 R6, PT, PT, R6, -R11, RZ ;  /* 0x8000000b06068210 */ /* 0x000fe40007ffe0ff */
[----:B------:R-:W-:Y:S02]  /*0230*/  ISETP.NE.AND P0, PT, R14, RZ, PT ;  /* 0x000000ff0e00720c */ /* 0x000fe40003f05270 */
[----:B------:R-:W-:-:S13]  /*0240*/  ISETP.GT.U32.AND P1, PT, R11, R6, PT ;  /* 0x000000060b00720c */ /* 0x000fda0003f24070 */
[----:B------:R-:W-:-:S05]  /*0250*/  @!P1 IMAD.IADD R6, R6, 0x1, -R11 ;  /* 0x0000000106069824 */ /* 0x000fca00078e0a0b */
[----:B------:R-:W-:Y:S02]  /*0260*/  @!P2 IADD3 R6, PT, PT, -R6, RZ, RZ ;  /* 0x000000ff0606a210 */ /* 0x000fe40007ffe1ff */
[----:B------:R-:W-:-:S04]  /*0270*/  @!P0 LOP3.LUT R6, RZ, R14, RZ, 0x33, !PT ;  /* 0x0000000eff068212 */ /* 0x000fc800078e33ff */
[----:B------:R-:W-:-:S13]  /*0280*/  ISETP.NE.AND P0, PT, R6, RZ, PT ;  /* 0x000000ff0600720c */ /* 0x000fda0003f05270 */
[----:B------:R-:W-:Y:S05]  /*0290*/  @P0 BRA `(.L_x_1) ;  /* 0x0000000000140947 */ /* 0x000fea0003800000 */
[----:B---3--:R-:W-:-:S06]  /*02a0*/  IMAD.WIDE R8, R7, 0x8, R2 ;  /* 0x0000000807087825 */ /* 0x008fcc00078e0202 */
[----:B--2---:R-:W2:Y:S01]  /*02b0*/  LDG.E.64 R8, desc[UR6][R8.64] ;  /* 0x0000000608087981 */ /* 0x004ea2000c1e1b00 */
[----:B------:R-:W-:Y:S01]  /*02c0*/  IMAD.WIDE R10, R7, 0x8, R4 ;  /* 0x00000008070a7825 */ /* 0x000fe200078e0204 */
[----:B--2---:R-:W-:-:S07]  /*02d0*/  DADD R12, -RZ, -R8 ;  /* 0x00000000ff0c7229 */ /* 0x004fce0000000908 */
[----:B------:R1:W-:Y:S04]  /*02e0*/  STG.E.64 desc[UR6][R10.64], R12 ;  /* 0x0000000c0a007986 */ /* 0x0003e8000c101b06 */
.L_x_1:
[----:B0-2---:R-:W-:Y:S05]  /*02f0*/  BSYNC.RECONVERGENT B0 ;  /* 0x0000000000007941 */ /* 0x005fea0003800200 */
.L_x_0:
[----:B------:R-:W-:-:S05]  /*0300*/  IMAD.IADD R7, R0, 0x1, R7 ;  /* 0x0000000100077824 */ /* 0x000fca00078e0207 */
[----:B------:R-:W-:-:S13]  /*0310*/  ISETP.GE.AND P0, PT, R7, UR8, PT ;  /* 0x0000000807007c0c */ /* 0x000fda000bf06270 */
[----:B------:R-:W-:Y:S05]  /*0320*/  @!P0 BRA `(.L_x_2) ;  /* 0xfffffffc00748947 */ /* 0x000fea000383ffff */
[----:B------:R-:W-:Y:S05]  /*0330*/  EXIT ;  /* 0x000000000000794d */ /* 0x000fea0003800000 */
.L_x_3:
[----:B------:R-:W-:-:S00]  /*0340*/  BRA `(.L_x_3) ;  /* 0xfffffffc00fc7947 */ /* 0x000fc0000383ffff */
[----:B------:R-:W-:-:S00]  /*0350*/  NOP ;  /* 0x0000000000007918 */ /* 0x000fc00000000000 */
        /* <DEDUP_REMOVED lines=10> */
.L_x_4:


//--------------------- .nv.shared.reserved.0     --------------------------
	.section	.nv.shared.reserved.0,"aw",@nobits
	.weak		__nv_reservedSMEM_offset_0_alias
	.size		__nv_reservedSMEM_offset_0_alias, 0, 64
	.other		__nv_reservedSMEM_offset_0_alias,@"STO_CUDA_RESERVED_SHARED STV_DEFAULT"
__nv_reservedSMEM_offset_0_alias:
	.zero		0
	.zero		64


//--------------------- .nv.constant0.neg_strided_double --------------------------
	.section	.nv.constant0.neg_strided_double,"a",@progbits
	.sectionflags	@""
	.align	4
.nv.constant0.neg_strided_double:
	.zero		928


//--------------------- SYMBOLS --------------------------

	.type		.nv.reservedSmem.offset0,@object
	.size		.nv.reservedSmem.offset0,0x4
